	.headerflags	@"EF_CUDA_TEXMODE_UNIFIED EF_CUDA_64BIT_ADDRESS EF_CUDA_SM86 EF_CUDA_VIRTUAL_SM(EF_CUDA_SM86)"
	.elftype	@"ET_EXEC"


//--------------------- .nv.info                  --------------------------
	.section	.nv.info,"",@"SHT_CUDA_INFO"
	.align	4


	//----- nvinfo : EIATTR_REGCOUNT
	.align		4
        /*0000*/ 	.byte	0x04, 0x2f
        /*0002*/ 	.short	(.L_5 - .L_4)
	.align		4
.L_4:
        /*0004*/ 	.word	index@(triton__0d1d2d3d4d5d67de)
        /*0008*/ 	.word	0x0000002a


	//----- nvinfo : EIATTR_MAX_STACK_SIZE
	.align		4
.L_5:
        /*000c*/ 	.byte	0x04, 0x23
        /*000e*/ 	.short	(.L_7 - .L_6)
	.align		4
.L_6:
        /*0010*/ 	.word	index@(triton__0d1d2d3d4d5d67de)
        /*0014*/ 	.word	0x00000000


	//----- nvinfo : EIATTR_MIN_STACK_SIZE
	.align		4
.L_7:
        /*0018*/ 	.byte	0x04, 0x12
        /*001a*/ 	.short	(.L_9 - .L_8)
	.align		4
.L_8:
        /*001c*/ 	.word	index@(triton__0d1d2d3d4d5d67de)
        /*0020*/ 	.word	0x00000000


	//----- nvinfo : EIATTR_FRAME_SIZE
	.align		4
.L_9:
        /*0024*/ 	.byte	0x04, 0x11
        /*0026*/ 	.short	(.L_11 - .L_10)
	.align		4
.L_10:
        /*0028*/ 	.word	index@(triton__0d1d2d3d4d5d67de)
        /*002c*/ 	.word	0x00000000
.L_11:


//--------------------- .nv.info.triton__0d1d2d3d4d5d67de --------------------------
	.section	.nv.info.triton__0d1d2d3d4d5d67de,"",@"SHT_CUDA_INFO"
	.align	4


	//----- nvinfo : EIATTR_CUDA_API_VERSION
	.align		4
        /*0000*/ 	.byte	0x04, 0x37
        /*0002*/ 	.short	(.L_13 - .L_12)
.L_12:
        /*0004*/ 	.word	0x0000007b


	//----- nvinfo : EIATTR_SW2861232_WAR
	.align		4
.L_13:
        /*0008*/ 	.byte	0x01, 0x35
	.zero		2


	//----- nvinfo : EIATTR_PARAM_CBANK
	.align		4
        /*000c*/ 	.byte	0x04, 0x0a
        /*000e*/ 	.short	(.L_15 - .L_14)
	.align		4
.L_14:
        /*0010*/ 	.word	index@(.nv.constant0.triton__0d1d2d3d4d5d67de)
        /*0014*/ 	.short	0x0160
        /*0016*/ 	.short	0x0038


	//----- nvinfo : EIATTR_CBANK_PARAM_SIZE
	.align		4
.L_15:
        /*0018*/ 	.byte	0x03, 0x19
        /*001a*/ 	.short	0x0038


	//----- nvinfo : EIATTR_KPARAM_INFO
	.align		4
        /*001c*/ 	.byte	0x04, 0x17
        /*001e*/ 	.short	(.L_17 - .L_16)
.L_16:
        /*0020*/ 	.word	0x00000000
        /*0024*/ 	.short	0x0007
        /*0026*/ 	.short	0x0034
        /*0028*/ 	.byte	0x00, 0xf0, 0x11, 0x00


	//----- nvinfo : EIATTR_KPARAM_INFO
	.align		4
.L_17:
        /*002c*/ 	.byte	0x04, 0x17
        /*002e*/ 	.short	(.L_19 - .L_18)
.L_18:
        /*0030*/ 	.word	0x00000000
        /*0034*/ 	.short	0x0006
        /*0036*/ 	.short	0x0030
        /*0038*/ 	.byte	0x00, 0xf0, 0x11, 0x00


	//----- nvinfo : EIATTR_KPARAM_INFO
	.align		4
.L_19:
        /*003c*/ 	.byte	0x04, 0x17
        /*003e*/ 	.short	(.L_21 - .L_20)
.L_20:
        /*0040*/ 	.word	0x00000000
        /*0044*/ 	.short	0x0005
        /*0046*/ 	.short	0x0028
        /*0048*/ 	.byte	0x00, 0xf0, 0x21, 0x00


	//----- nvinfo : EIATTR_KPARAM_INFO
	.align		4
.L_21:
        /*004c*/ 	.byte	0x04, 0x17
        /*004e*/ 	.short	(.L_23 - .L_22)
.L_22:
        /*0050*/ 	.word	0x00000000
        /*0054*/ 	.short	0x0004
        /*0056*/ 	.short	0x0020
        /*0058*/ 	.byte	0x00, 0xf0, 0x21, 0x00


	//----- nvinfo : EIATTR_KPARAM_INFO
	.align		4
.L_23:
        /*005c*/ 	.byte	0x04, 0x17
        /*005e*/ 	.short	(.L_25 - .L_24)
.L_24:
        /*0060*/ 	.word	0x00000000
        /*0064*/ 	.short	0x0003
        /*0066*/ 	.short	0x0018
        /*0068*/ 	.byte	0x00, 0xf0, 0x21, 0x00


	//----- nvinfo : EIATTR_KPARAM_INFO
	.align		4
.L_25:
        /*006c*/ 	.byte	0x04, 0x17
        /*006e*/ 	.short	(.L_27 - .L_26)
.L_26:
        /*0070*/ 	.word	0x00000000
        /*0074*/ 	.short	0x0002
        /*0076*/ 	.short	0x0010
        /*0078*/ 	.byte	0x00, 0xf0, 0x21, 0x00


	//----- nvinfo : EIATTR_KPARAM_INFO
	.align		4
.L_27:
        /*007c*/ 	.byte	0x04, 0x17
        /*007e*/ 	.short	(.L_29 - .L_28)
.L_28:
        /*0080*/ 	.word	0x00000000
        /*0084*/ 	.short	0x0001
        /*0086*/ 	.short	0x0008
        /*0088*/ 	.byte	0x00, 0xf0, 0x21, 0x00


	//----- nvinfo : EIATTR_KPARAM_INFO
	.align		4
.L_29:
        /*008c*/ 	.byte	0x04, 0x17
        /*008e*/ 	.short	(.L_31 - .L_30)
.L_30:
        /*0090*/ 	.word	0x00000000
        /*0094*/ 	.short	0x0000
        /*0096*/ 	.short	0x0000
        /*0098*/ 	.byte	0x00, 0xf0, 0x21, 0x00


	//----- nvinfo : EIATTR_MAXREG_COUNT
	.align		4
.L_31:
        /*009c*/ 	.byte	0x03, 0x1b
        /*009e*/ 	.short	0x00ff


	//----- nvinfo : EIATTR_EXTERNS
	.align		4
        /*00a0*/ 	.byte	0x04, 0x0f
        /*00a2*/ 	.short	(.L_33 - .L_32)


	//   ....[0]....
	.align		4
.L_32:
        /*00a4*/ 	.word	index@(__assertfail)


	//----- nvinfo : EIATTR_COOP_GROUP_MASK_REGIDS
	.align		4
.L_33:
        /*00a8*/ 	.byte	0x04, 0x29
        /*00aa*/ 	.short	(.L_35 - .L_34)


	//   ....[0]....
.L_34:
        /*00ac*/ 	.word	0xffffffff


	//   ....[1]....
        /*00b0*/ 	.word	0xffffffff


	//   ....[2]....
        /*00b4*/ 	.word	0xffffffff


	//   ....[3]....
        /*00b8*/ 	.word	0xffffffff


	//   ....[4]....
        /*00bc*/ 	.word	0xffffffff


	//   ....[5]....
        /*00c0*/ 	.word	0xffffffff


	//   ....[6]....
        /*00c4*/ 	.word	0xffffffff


	//   ....[7]....
        /*00c8*/ 	.word	0xffffffff


	//----- nvinfo : EIATTR_COOP_GROUP_INSTR_OFFSETS
	.align		4
.L_35:
        /*00cc*/ 	.byte	0x04, 0x28
        /*00ce*/ 	.short	(.L_37 - .L_36)


	//   ....[0]....
.L_36:
        /*00d0*/ 	.word	0x00000c00


	//   ....[1]....
        /*00d4*/ 	.word	0x00000c40


	//   ....[2]....
        /*00d8*/ 	.word	0x00000ca0


	//   ....[3]....
        /*00dc*/ 	.word	0x00000cd0


	//   ....[4]....
        /*00e0*/ 	.word	0x00000d10


	//   ....[5]....
        /*00e4*/ 	.word	0x00000dc0


	//   ....[6]....
        /*00e8*/ 	.word	0x00000df0


	//   ....[7]....
        /*00ec*/ 	.word	0x00000e60


	//----- nvinfo : EIATTR_EXIT_INSTR_OFFSETS
	.align		4
.L_37:
        /*00f0*/ 	.byte	0x04, 0x1c
        /*00f2*/ 	.short	(.L_39 - .L_38)


	//   ....[0]....
.L_38:
        /*00f4*/ 	.word	0x00001750


	//   ....[1]....
        /*00f8*/ 	.word	0x00001780


	//----- nvinfo : EIATTR_MAX_THREADS
	.align		4
.L_39:
        /*00fc*/ 	.byte	0x04, 0x05
        /*00fe*/ 	.short	(.L_41 - .L_40)
.L_40:
        /*0100*/ 	.word	0x00000100
        /*0104*/ 	.word	0x00000001
        /*0108*/ 	.word	0x00000001


	//----- nvinfo : EIATTR_CRS_STACK_SIZE
	.align		4
.L_41:
        /*010c*/ 	.byte	0x04, 0x1e
        /*010e*/ 	.short	(.L_43 - .L_42)
.L_42:
        /*0110*/ 	.word	0x00000000
.L_43:


//--------------------- .nv.rel.action            --------------------------
	.section	.nv.rel.action,"",@"SHT_CUDA_RELOCINFO"
	.align	8
	.sectionentsize	8
        /*0000*/ 	.byte	0x73, 0x00, 0x00, 0x00, 0x00, 0x00, 0x00, 0x00, 0x00, 0x00, 0x00, 0x11, 0x25, 0x00, 0x05, 0x36


//--------------------- .nv.constant0.triton__0d1d2d3d4d5d67de --------------------------
	.section	.nv.constant0.triton__0d1d2d3d4d5d67de,"a",@progbits
	.align	4
.nv.constant0.triton__0d1d2d3d4d5d67de:
	.zero		408


//--------------------- .text.triton__0d1d2d3d4d5d67de --------------------------
	.section	.text.triton__0d1d2d3d4d5d67de,"ax",@progbits
	.sectionflags	@"SHF_BARRIERS=1"
	.sectioninfo	@"SHI_REGISTERS=42"
	.align	128
        .global         triton__0d1d2d3d4d5d67de
        .type           triton__0d1d2d3d4d5d67de,@function
        .size           triton__0d1d2d3d4d5d67de,(.L_x_3 - triton__0d1d2d3d4d5d67de)
        .other          triton__0d1d2d3d4d5d67de,@"STO_CUDA_ENTRY STV_DEFAULT"
triton__0d1d2d3d4d5d67de:
.text.triton__0d1d2d3d4d5d67de:
[----:B------:R-:W-:-:S02]  /*0000*/  MOV R1, c[0x0][0x28] ;  /* 0x00000a0000017a02 */ /* 0x000fc40000000f00 */
[----:B------:R-:W0:Y:S01]  /*0010*/  S2R R16, SR_CTAID.X ;  /* 0x0000000000107919 */ /* 0x000e220000002500 */
[----:B------:R-:W-:Y:S01]  /*0020*/  MOV R3, 0x8 ;  /* 0x0000000800037802 */ /* 0x000fe20000000f00 */
[----:B------:R-:W-:Y:S01]  /*0030*/  CS2R R4, SRZ ;  /* 0x0000000000047805 */ /* 0x000fe2000001ff00 */
[----:B------:R-:W-:Y:S01]  /*0040*/  ULDC.64 UR36, c[0x0][0x118] ;  /* 0x0000460000247ab9 */ /* 0x000fe20000000a00 */
[----:B------:R-:W-:Y:S01]  /*0050*/  CS2R R6, SRZ ;  /* 0x0000000000067805 */ /* 0x000fe2000001ff00 */
[C---:B0-----:R-:W-:Y:S01]  /*0060*/  ISETP.GE.AND P0, PT, R16.reuse, 0x4, PT ;  /* 0x000000041000780c */ /* 0x041fe20003f06270 */
[----:B------:R-:W-:-:S12]  /*0070*/  IMAD.WIDE R2, R16, R3, c[0x0][0x168] ;  /* 0x00005a0010027625 */ /* 0x000fd800078e0203 */
[----:B------:R-:W2:Y:S04]  /*0080*/  @!P0 LDG.E.EL.64 R4, [R2.64] ;  /* 0x0000002402048981 */ /* 0x000ea8000c2e1b00 */
[----:B------:R-:W3:Y:S01]  /*0090*/  @!P0 LDG.E.EL.64 R6, [R2.64] ;  /* 0x0000002402068981 */ /* 0x000ee2000c2e1b00 */
[----:B------:R-:W-:Y:S01]  /*00a0*/  MOV R37, 0x2400 ;  /* 0x0000240000257802 */ /* 0x000fe20000000f00 */
[----:B------:R-:W-:Y:S01]  /*00b0*/  UMOV UR42, 32@lo(assertMessage_0) ;  /* 0x00000000002a7882 */ /* 0x000fe20000000000 */
[----:B------:R-:W-:Y:S01]  /*00c0*/  IMAD R18, R16, 0x900, RZ ;  /* 0x0000090010127824 */ /* 0x000fe200078e02ff */
[----:B------:R-:W0:Y:S01]  /*00d0*/  S2R R17, SR_TID.X ;  /* 0x0000000000117919 */ /* 0x000e220000002100 */
[----:B------:R-:W-:Y:S02]  /*00e0*/  UMOV UR43, 32@hi(assertMessage_0) ;  /* 0x00000000002b7882 */ /* 0x000fe40000000000 */
[----:B------:R-:W-:-:S02]  /*00f0*/  UMOV UR40, 32@lo(assertFile_0) ;  /* 0x0000000000287882 */ /* 0x000fc40000000000 */
[----:B------:R-:W-:Y:S02]  /*0100*/  UMOV UR41, 32@hi(assertFile_0) ;  /* 0x0000000000297882 */ /* 0x000fe40000000000 */
[----:B------:R-:W-:Y:S02]  /*0110*/  UMOV UR38, 32@lo(assertFunc_0) ;  /* 0x0000000000267882 */ /* 0x000fe40000000000 */
[----:B------:R-:W-:Y:S01]  /*0120*/  UMOV UR39, 32@hi(assertFunc_0) ;  /* 0x0000000000277882 */ /* 0x000fe20000000000 */
[----:B0-----:R-:W-:-:S04]  /*0130*/  LOP3.LUT R27, R17, 0xff, RZ, 0xc0, !PT ;  /* 0x000000ff111b7812 */ /* 0x001fc800078ec0ff */
[C---:B------:R-:W-:Y:S01]  /*0140*/  SHF.L.U32 R19, R27.reuse, 0x2, RZ ;  /* 0x000000021b137819 */ /* 0x040fe200000006ff */
[C---:B------:R-:W-:Y:S01]  /*0150*/  IMAD.SHL.U32 R25, R27.reuse, 0x8, RZ ;  /* 0x000000081b197824 */ /* 0x040fe200078e00ff */
[----:B------:R-:W-:Y:S02]  /*0160*/  SHF.L.U32 R24, R27, 0x5, RZ ;  /* 0x000000051b187819 */ /* 0x000fe400000006ff */
[----:B--2---:R-:W-:Y:S02]  /*0170*/  IADD3 R11, P1, R4, 0x46600, RZ ;  /* 0x00046600040b7810 */ /* 0x004fe40007f3e0ff */
[----:B------:R-:W-:Y:S02]  /*0180*/  ISETP.GE.AND P0, PT, R5, RZ, PT ;  /* 0x000000ff0500720c */ /* 0x000fe40003f06270 */
[----:B------:R-:W-:Y:S02]  /*0190*/  IADD3.X R13, RZ, R5, RZ, P1, !PT ;  /* 0x00000005ff0d7210 */ /* 0x000fe40000ffe4ff */
[----:B---3--:R-:W-:-:S02]  /*01a0*/  IADD3 R9, P2, R6, 0x46600, RZ ;  /* 0x0004660006097810 */ /* 0x008fc40007f5e0ff */
[----:B------:R-:W-:Y:S02]  /*01b0*/  ISETP.GE.AND P1, PT, R7, RZ, PT ;  /* 0x000000ff0700720c */ /* 0x000fe40003f26270 */
[----:B------:R-:W-:Y:S02]  /*01c0*/  SEL R36, R11, R4, !P0 ;  /* 0x000000040b247207 */ /* 0x000fe40004000000 */
[----:B------:R-:W-:Y:S02]  /*01d0*/  IADD3.X R11, RZ, R7, RZ, P2, !PT ;  /* 0x00000007ff0b7210 */ /* 0x000fe400017fe4ff */
[----:B------:R-:W-:Y:S01]  /*01e0*/  SEL R0, R9, R6, !P1 ;  /* 0x0000000609007207 */ /* 0x000fe20004800000 */
[----:B------:R-:W-:Y:S01]  /*01f0*/  IMAD.WIDE.U32 R36, R36, R37, c[0x0][0x170] ;  /* 0x00005c0024247625 */ /* 0x000fe200078e0025 */
[----:B------:R-:W-:Y:S02]  /*0200*/  SEL R4, R13, R5, !P0 ;  /* 0x000000050d047207 */ /* 0x000fe40004000000 */
[----:B------:R-:W-:-:S02]  /*0210*/  SEL R6, R11, R7, !P1 ;  /* 0x000000070b067207 */ /* 0x000fc40004800000 */
[----:B------:R-:W-:Y:S01]  /*0220*/  ISETP.GT.U32.AND P0, PT, R0, 0x465ff, PT ;  /* 0x000465ff0000780c */ /* 0x000fe20003f04070 */
[----:B------:R-:W-:-:S03]  /*0230*/  IMAD R3, R4, 0x2400, RZ ;  /* 0x0000240004037824 */ /* 0x000fc600078e02ff */
[----:B------:R-:W-:Y:S02]  /*0240*/  ISETP.GT.U32.AND.EX P0, PT, R6, RZ, PT, P0 ;  /* 0x000000ff0600720c */ /* 0x000fe40003f04100 */
[----:B------:R-:W-:Y:S02]  /*0250*/  IADD3 R22, R37, R3, RZ ;  /* 0x0000000325167210 */ /* 0x000fe40007ffe0ff */
[----:B------:R-:W-:-:S04]  /*0260*/  ISETP.LT.AND P3, PT, R16, 0x4, P0 ;  /* 0x000000041000780c */ /* 0x000fc80000761270 */
[----:B------:R-:W-:-:S09]  /*0270*/  P2R R2, PR, RZ, 0x8 ;  /* 0x00000008ff027803 */ /* 0x000fd20000000000 */
[----:B------:R-:W-:Y:S05]  /*0280*/  @!P3 BRA `(.L_x_0) ;  /* 0x000000c00000b947 */ /* 0x000fea0003800000 */
[----:B------:R-:W-:Y:S01]  /*0290*/  MOV R4, UR42 ;  /* 0x0000002a00047c02 */ /* 0x000fe20008000f00 */
[----:B------:R-:W-:Y:S01]  /*02a0*/  IMAD.U32 R5, RZ, RZ, UR43 ;  /* 0x0000002bff057e24 */ /* 0x000fe2000f8e00ff */
[----:B------:R-:W-:Y:S01]  /*02b0*/  MOV R6, UR40 ;  /* 0x0000002800067c02 */ /* 0x000fe20008000f00 */
[----:B------:R-:W-:Y:S01]  /*02c0*/  IMAD.U32 R11, RZ, RZ, UR39 ;  /* 0x00000027ff0b7e24 */ /* 0x000fe2000f8e00ff */
[----:B------:R-:W-:Y:S02]  /*02d0*/  MOV R7, UR41 ;  /* 0x0000002900077c02 */ /* 0x000fe40008000f00 */
[----:B------:R-:W-:Y:S02]  /*02e0*/  MOV R8, 0x373 ;  /* 0x0000037300087802 */ /* 0x000fe40000000f00 */
[----:B------:R-:W-:Y:S02]  /*02f0*/  MOV R10, UR38 ;  /* 0x00000026000a7c02 */ /* 0x000fe40008000f00 */
[----:B------:R-:W-:-:S02]  /*0300*/  MOV R12, 0x1 ;  /* 0x00000001000c7802 */ /* 0x000fc40000000f00 */
[----:B------:R-:W-:-:S02]  /*0310*/  MOV R13, RZ ;  /* 0x000000ff000d7202 */ /* 0x000fc40000000f00 */
[----:B------:R-:W-:Y:S02]  /*0320*/  MOV R20, 32@lo((triton__0d1d2d3d4d5d67de + .L_x_0@srel)) ;  /* 0x0000000000147802 */ /* 0x000fe40000000f00 */
[----:B------:R-:W-:-:S04]  /*0330*/  MOV R21, 32@hi((triton__0d1d2d3d4d5d67de + .L_x_0@srel)) ;  /* 0x0000000000157802 */ /* 0x000fc80000000f00 */
[----:B------:R-:W-:Y:S05]  /*0340*/  CALL.ABS.NOINC `(__assertfail) ;  /* 0x0000000000007943 */ /* 0x000fea0003c00000 */
.L_x_0:
[----:B------:R-:W-:Y:S01]  /*0350*/  ISETP.NE.AND P6, PT, R2, RZ, PT ;  /* 0x000000ff0200720c */ /* 0x000fe20003fc5270 */
[----:B------:R-:W-:Y:S01]  /*0360*/  CS2R R4, SRZ ;  /* 0x0000000000047805 */ /* 0x000fe2000001ff00 */
[----:B------:R-:W-:Y:S01]  /*0370*/  SHF.L.U32 R2, R25, 0x2, RZ ;  /* 0x0000000219027819 */ /* 0x000fe200000006ff */
[----:B------:R-:W-:Y:S01]  /*0380*/  CS2R R6, SRZ ;  /* 0x0000000000067805 */ /* 0x000fe2000001ff00 */
[----:B------:R-:W-:Y:S01]  /*0390*/  ISETP.GE.AND P1, PT, R16, 0x4, PT ;  /* 0x000000041000780c */ /* 0x000fe20003f26270 */
[----:B------:R-:W-:Y:S01]  /*03a0*/  CS2R R8, SRZ ;  /* 0x0000000000087805 */ /* 0x000fe2000001ff00 */
[----:B------:R-:W-:Y:S01]  /*03b0*/  IADD3 R36, P0, R2, R36, RZ ;  /* 0x0000002402247210 */ /* 0x000fe20007f1e0ff */
[----:B------:R-:W-:Y:S01]  /*03c0*/  CS2R R10, SRZ ;  /* 0x00000000000a7805 */ /* 0x000fe2000001ff00 */
[----:B------:R-:W-:Y:S01]  /*03d0*/  WARPSYNC 0xffffffff ;  /* 0xffffffff00007948 */ /* 0x000fe20003800000 */
[----:B------:R-:W-:-:S02]  /*03e0*/  MOV R31, 0x4 ;  /* 0x00000004001f7802 */ /* 0x000fc40000000f00 */
[----:B------:R-:W-:Y:S01]  /*03f0*/  IADD3.X R37, RZ, R22, RZ, P0, !PT ;  /* 0x00000016ff257210 */ /* 0x000fe200007fe4ff */
[----:B------:R-:W-:Y:S01]  /*0400*/  IMAD R29, R27, 0x4, R18 ;  /* 0x000000041b1d7824 */ /* 0x000fe200078e0212 */
[----:B------:R-:W-:Y:S02]  /*0410*/  IADD3 R30, R18, 0x400, R19 ;  /* 0x00000400121e7810 */ /* 0x000fe40007ffe013 */
[----:B------:R-:W-:Y:S02]  /*0420*/  P2R R0, PR, RZ, 0x2 ;  /* 0x00000002ff007803 */ /* 0x000fe40000000000 */
[----:B------:R-:W2:Y:S04]  /*0430*/  @!P1 LDG.E.EF.128 R4, [R36.64] ;  /* 0x0000002424049981 */ /* 0x000ea8000c0e1d00 */
[----:B------:R-:W3:Y:S01]  /*0440*/  @!P1 LDG.E.EF.128 R8, [R36.64+0x10] ;  /* 0x0000102424089981 */ /* 0x000ee2000c0e1d00 */
[----:B------:R-:W-:-:S03]  /*0450*/  IADD3 R19, R19, 0x800, RZ ;  /* 0x0000080013137810 */ /* 0x000fc60007ffe0ff */
[----:B------:R-:W-:Y:S06]  /*0460*/  BAR.SYNC 0x0 ;  /* 0x0000000000007b1d */ /* 0x000fec0000000000 */
[----:B--2---:R-:W-:Y:S02]  /*0470*/  SEL R4, R4, RZ, !P1 ;  /* 0x000000ff04047207 */ /* 0x004fe40004800000 */
[----:B------:R-:W-:Y:S02]  /*0480*/  SEL R5, R5, RZ, !P1 ;  /* 0x000000ff05057207 */ /* 0x000fe40004800000 */
[----:B------:R-:W-:Y:S01]  /*0490*/  SEL R6, R6, RZ, !P1 ;  /* 0x000000ff06067207 */ /* 0x000fe20004800000 */
[----:B------:R-:W-:Y:S01]  /*04a0*/  FMUL R0, R4, 48 ;  /* 0x4240000004007820 */ /* 0x000fe20000400000 */
[----:B------:R-:W-:Y:S01]  /*04b0*/  SEL R7, R7, RZ, !P1 ;  /* 0x000000ff07077207 */ /* 0x000fe20004800000 */
[----:B------:R-:W-:Y:S01]  /*04c0*/  FMUL R3, R5, 48 ;  /* 0x4240000005037820 */ /* 0x000fe20000400000 */
[----:B---3--:R-:W-:Y:S01]  /*04d0*/  SEL R8, R8, RZ, !P1 ;  /* 0x000000ff08087207 */ /* 0x008fe20004800000 */
[----:B------:R-:W-:Y:S01]  /*04e0*/  FMUL R26, R6, 48 ;  /* 0x42400000061a7820 */ /* 0x000fe20000400000 */
[----:B------:R-:W-:Y:S01]  /*04f0*/  SEL R9, R9, RZ, !P1 ;  /* 0x000000ff09097207 */ /* 0x000fe20004800000 */
[----:B------:R-:W-:Y:S01]  /*0500*/  STS.128 [R24], R4 ;  /* 0x0000000418007388 */ /* 0x000fe20000000c00 */
[----:B------:R-:W-:Y:S01]  /*0510*/  SEL R10, R10, RZ, !P1 ;  /* 0x000000ff0a0a7207 */ /* 0x000fe20004800000 */
[----:B------:R-:W-:Y:S01]  /*0520*/  FMUL R28, R7, 48 ;  /* 0x42400000071c7820 */ /* 0x000fe20000400000 */
[----:B------:R-:W-:Y:S01]  /*0530*/  SEL R11, R11, RZ, !P1 ;  /* 0x000000ff0b0b7207 */ /* 0x000fe20004800000 */
[----:B------:R-:W-:Y:S01]  /*0540*/  FMUL R39, R3, R3 ;  /* 0x0000000303277220 */ /* 0x000fe20000400000 */
[----:B------:R-:W-:-:S03]  /*0550*/  FMUL R38, R0, R0 ;  /* 0x0000000000267220 */ /* 0x000fc60000400000 */
[----:B------:R-:W-:Y:S01]  /*0560*/  STS.128 [R24+0x10], R8 ;  /* 0x0000100818007388 */ /* 0x000fe20000000c00 */
[----:B------:R-:W-:Y:S02]  /*0570*/  FSEL R39, R39, RZ, !P1 ;  /* 0x000000ff27277208 */ /* 0x000fe40004800000 */
[----:B------:R-:W-:Y:S01]  /*0580*/  FSEL R38, R38, RZ, !P1 ;  /* 0x000000ff26267208 */ /* 0x000fe20004800000 */
[----:B------:R-:W-:Y:S06]  /*0590*/  BAR.SYNC 0x0 ;  /* 0x0000000000007b1d */ /* 0x000fec0000000000 */
[----:B------:R-:W0:Y:S01]  /*05a0*/  LDS.128 R12, [R27.X16] ;  /* 0x000000001b0c7984 */ /* 0x000e22000000cc00 */
[----:B------:R-:W-:Y:S01]  /*05b0*/  IMAD.WIDE R4, R29, R31, c[0x0][0x180] ;  /* 0x000060001d047625 */ /* 0x000fe200078e021f */
[----:B------:R-:W-:-:S02]  /*05c0*/  LOP3.LUT R29, R25, 0x804, RZ, 0xfc, !PT ;  /* 0x00000804191d7812 */ /* 0x000fc400078efcff */
[----:B------:R-:W1:Y:S01]  /*05d0*/  LDS.128 R20, [R27.X16+0x1000] ;  /* 0x001000001b147984 */ /* 0x000e62000000cc00 */
[----:B------:R-:W-:Y:S01]  /*05e0*/  IMAD.WIDE R6, R30, R31, c[0x0][0x180] ;  /* 0x000060001e067625 */ /* 0x000fe200078e021f */
[----:B------:R-:W-:Y:S01]  /*05f0*/  FMUL R8, R8, 48 ;  /* 0x4240000008087820 */ /* 0x000fe20000400000 */
[----:B------:R-:W-:Y:S01]  /*0600*/  FMUL R9, R9, 48 ;  /* 0x4240000009097820 */ /* 0x000fe20000400000 */
[----:B------:R-:W-:Y:S01]  /*0610*/  FMUL R10, R10, 48 ;  /* 0x424000000a0a7820 */ /* 0x000fe20000400000 */
[----:B------:R-:W-:Y:S01]  /*0620*/  FMUL R11, R11, 48 ;  /* 0x424000000b0b7820 */ /* 0x000fe20000400000 */
[----:B------:R-:W-:Y:S01]  /*0630*/  FMUL R30, R28, R28 ;  /* 0x0000001c1c1e7220 */ /* 0x000fe20000400000 */
[----:B------:R-:W-:Y:S01]  /*0640*/  FMUL R28, R26, R26 ;  /* 0x0000001a1a1c7220 */ /* 0x000fe20000400000 */
[----:B------:R-:W-:Y:S01]  /*0650*/  FMUL R26, R8, R8 ;  /* 0x00000008081a7220 */ /* 0x000fe20000400000 */
[----:B------:R-:W-:Y:S01]  /*0660*/  FMUL R24, R9, R9 ;  /* 0x0000000909187220 */ /* 0x000fe20000400000 */
[----:B------:R-:W-:Y:S01]  /*0670*/  FMUL R10, R10, R10 ;  /* 0x0000000a0a0a7220 */ /* 0x000fe20000400000 */
[----:B------:R-:W-:-:S02]  /*0680*/  LOP3.LUT R31, R25, 0x800, RZ, 0xfc, !PT ;  /* 0x00000800191f7812 */ /* 0x000fc400078efcff */
[----:B------:R-:W-:Y:S02]  /*0690*/  FSEL R30, R30, RZ, !P1 ;  /* 0x000000ff1e1e7208 */ /* 0x000fe40004800000 */
[----:B------:R-:W-:Y:S02]  /*06a0*/  FSEL R28, R28, RZ, !P1 ;  /* 0x000000ff1c1c7208 */ /* 0x000fe40004800000 */
[----:B------:R-:W-:Y:S02]  /*06b0*/  FSEL R26, R26, RZ, !P1 ;  /* 0x000000ff1a1a7208 */ /* 0x000fe40004800000 */
[----:B------:R-:W-:Y:S01]  /*06c0*/  FSEL R24, R24, RZ, !P1 ;  /* 0x000000ff18187208 */ /* 0x000fe20004800000 */
[----:B0-----:R-:W-:Y:S04]  /*06d0*/  @!P1 STG.E.128 [R4.64], R12 ;  /* 0x0000000c04009986 */ /* 0x001fe8000c101d24 */
[----:B-1----:R0:W-:Y:S02]  /*06e0*/  @!P1 STG.E.128 [R6.64], R20 ;  /* 0x0000001406009986 */ /* 0x0021e4000c101d24 */
[----:B0-----:R-:W-:Y:S01]  /*06f0*/  FMUL R22, R11, R11 ;  /* 0x0000000b0b167220 */ /* 0x001fe20000400000 */
[----:B------:R-:W-:-:S04]  /*0700*/  FSEL R23, R10, RZ, !P1 ;  /* 0x000000ff0a177208 */ /* 0x000fc80004800000 */
[----:B------:R-:W-:Y:S01]  /*0710*/  FSEL R22, R22, RZ, !P1 ;  /* 0x000000ff16167208 */ /* 0x000fe20004800000 */
[----:B------:R-:W-:Y:S05]  /*0720*/  @!P6 BRA `(.L_x_1) ;  /* 0x000000c00000e947 */ /* 0x000fea0003800000 */
[----:B------:R-:W-:Y:S01]  /*0730*/  MOV R4, UR42 ;  /* 0x0000002a00047c02 */ /* 0x000fe20008000f00 */
[----:B------:R-:W-:Y:S01]  /*0740*/  IMAD.U32 R7, RZ, RZ, UR41 ;  /* 0x00000029ff077e24 */ /* 0x000fe2000f8e00ff */
[----:B------:R-:W-:Y:S01]  /*0750*/  MOV R5, UR43 ;  /* 0x0000002b00057c02 */ /* 0x000fe20008000f00 */
[----:B------:R-:W-:Y:S01]  /*0760*/  IMAD.MOV.U32 R13, RZ, RZ, RZ ;  /* 0x000000ffff0d7224 */ /* 0x000fe200078e00ff */
[----:B------:R-:W-:Y:S02]  /*0770*/  MOV R6, UR40 ;  /* 0x0000002800067c02 */ /* 0x000fe40008000f00 */
[----:B------:R-:W-:Y:S02]  /*0780*/  MOV R8, 0x373 ;  /* 0x0000037300087802 */ /* 0x000fe40000000f00 */
[----:B------:R-:W-:Y:S02]  /*0790*/  MOV R10, UR38 ;  /* 0x00000026000a7c02 */ /* 0x000fe40008000f00 */
[----:B------:R-:W-:-:S02]  /*07a0*/  MOV R11, UR39 ;  /* 0x00000027000b7c02 */ /* 0x000fc40008000f00 */
[----:B------:R-:W-:-:S02]  /*07b0*/  MOV R12, 0x1 ;  /* 0x00000001000c7802 */ /* 0x000fc40000000f00 */
[----:B------:R-:W-:Y:S02]  /*07c0*/  MOV R20, 32@lo((triton__0d1d2d3d4d5d67de + .L_x_1@srel)) ;  /* 0x0000000000147802 */ /* 0x000fe40000000f00 */
[----:B------:R-:W-:-:S04]  /*07d0*/  MOV R21, 32@hi((triton__0d1d2d3d4d5d67de + .L_x_1@srel)) ;  /* 0x0000000000157802 */ /* 0x000fc80000000f00 */
[----:B------:R-:W-:Y:S05]  /*07e0*/  CALL.ABS.NOINC `(__assertfail) ;  /* 0x0000000000007943 */ /* 0x000fea0003c00000 */
.L_x_1:
[----:B------:R-:W-:Y:S01]  /*07f0*/  ISETP.GE.U32.AND P2, PT, R31, 0x900, PT ;  /* 0x000009001f00780c */ /* 0x000fe20003f46070 */
[----:B------:R-:W-:Y:S01]  /*0800*/  CS2R R8, SRZ ;  /* 0x0000000000087805 */ /* 0x000fe2000001ff00 */
[----:B------:R-:W-:Y:S01]  /*0810*/  CS2R R10, SRZ ;  /* 0x00000000000a7805 */ /* 0x000fe2000001ff00 */
[----:B------:R-:W-:Y:S01]  /*0820*/  ULDC.64 UR4, c[0x0][0x118] ;  /* 0x0000460000047ab9 */ /* 0x000fe20000000a00 */
[----:B------:R-:W-:Y:S01]  /*0830*/  ISETP.LT.AND P1, PT, R16, 0x4, !P2 ;  /* 0x000000041000780c */ /* 0x000fe20005721270 */
[----:B------:R-:W-:Y:S01]  /*0840*/  CS2R R4, SRZ ;  /* 0x0000000000047805 */ /* 0x000fe2000001ff00 */
[----:B------:R-:W-:-:S11]  /*0850*/  CS2R R6, SRZ ;  /* 0x0000000000067805 */ /* 0x000fd6000001ff00 */
[----:B------:R-:W2:Y:S04]  /*0860*/  @P1 LDG.E.EF.128 R8, [R36.64+0x2000] ;  /* 0x0020000424081981 */ /* 0x000ea8000c0e1d00 */
[----:B------:R-:W3:Y:S01]  /*0870*/  @P1 LDG.E.EF.128 R4, [R36.64+0x2010] ;  /* 0x0020100424041981 */ /* 0x000ee2000c0e1d00 */
[----:B------:R-:W-:Y:S01]  /*0880*/  WARPSYNC 0xffffffff ;  /* 0xffffffff00007948 */ /* 0x000fe20003800000 */
[----:B------:R-:W-:Y:S01]  /*0890*/  ISETP.GE.AND P6, PT, R16, 0x4, PT ;  /* 0x000000041000780c */ /* 0x000fe20003fc6270 */
[----:B------:R-:W-:Y:S01]  /*08a0*/  ULDC.64 UR4, c[0x0][0x118] ;  /* 0x0000460000047ab9 */ /* 0x000fe20000000a00 */
[----:B------:R-:W-:Y:S02]  /*08b0*/  LOP3.LUT P0, RZ, R17, 0x1f, RZ, 0xc0, !PT ;  /* 0x0000001f11ff7812 */ /* 0x000fe4000780c0ff */
[----:B------:R-:W-:Y:S01]  /*08c0*/  ISETP.LT.U32.AND P3, PT, R19, 0x900, !P6 ;  /* 0x000009001300780c */ /* 0x000fe20007761070 */
[----:B------:R-:W-:Y:S06]  /*08d0*/  BAR.SYNC 0x0 ;  /* 0x0000000000007b1d */ /* 0x000fec0000000000 */
[----:B--2---:R-:W-:-:S02]  /*08e0*/  SEL R9, R9, RZ, P1 ;  /* 0x000000ff09097207 */ /* 0x004fc40000800000 */
[----:B------:R-:W-:Y:S02]  /*08f0*/  SEL R8, R8, RZ, P1 ;  /* 0x000000ff08087207 */ /* 0x000fe40000800000 */
[----:B------:R-:W-:Y:S01]  /*0900*/  SEL R10, R10, RZ, P1 ;  /* 0x000000ff0a0a7207 */ /* 0x000fe20000800000 */
[----:B------:R-:W-:Y:S01]  /*0910*/  FMUL R0, R9, 48 ;  /* 0x4240000009007820 */ /* 0x000fe20000400000 */
[----:B------:R-:W-:Y:S01]  /*0920*/  SEL R11, R11, RZ, P1 ;  /* 0x000000ff0b0b7207 */ /* 0x000fe20000800000 */
[----:B------:R-:W-:Y:S01]  /*0930*/  FMUL R13, R8, 48 ;  /* 0x42400000080d7820 */ /* 0x000fe20000400000 */
[----:B---3--:R-:W-:Y:S01]  /*0940*/  SEL R4, R4, RZ, P1 ;  /* 0x000000ff04047207 */ /* 0x008fe20000800000 */
[----:B------:R-:W-:Y:S01]  /*0950*/  FMUL R0, R0, R0 ;  /* 0x0000000000007220 */ /* 0x000fe20000400000 */
[----:B------:R-:W-:Y:S01]  /*0960*/  FMUL R14, R10, 48 ;  /* 0x424000000a0e7820 */ /* 0x000fe20000400000 */
[----:B------:R-:W-:Y:S01]  /*0970*/  FMUL R13, R13, R13 ;  /* 0x0000000d0d0d7220 */ /* 0x000fe20000400000 */
[----:B------:R-:W-:Y:S01]  /*0980*/  FMUL R12, R11, 48 ;  /* 0x424000000b0c7820 */ /* 0x000fe20000400000 */
[----:B------:R-:W-:Y:S01]  /*0990*/  SEL R5, R5, RZ, P1 ;  /* 0x000000ff05057207 */ /* 0x000fe20000800000 */
[----:B------:R-:W-:Y:S01]  /*09a0*/  FMUL R14, R14, R14 ;  /* 0x0000000e0e0e7220 */ /* 0x000fe20000400000 */
[----:B------:R-:W-:Y:S01]  /*09b0*/  FSEL R0, R0, -RZ, P1 ;  /* 0x800000ff00007208 */ /* 0x000fe20000800000 */
[----:B------:R-:W-:Y:S01]  /*09c0*/  FMUL R12, R12, R12 ;  /* 0x0000000c0c0c7220 */ /* 0x000fe20000400000 */
[----:B------:R-:W-:-:S02]  /*09d0*/  FSEL R13, R13, -RZ, P1 ;  /* 0x800000ff0d0d7208 */ /* 0x000fc40000800000 */
[----:B------:R-:W-:Y:S01]  /*09e0*/  FSEL R15, R14, -RZ, P1 ;  /* 0x800000ff0e0f7208 */ /* 0x000fe20000800000 */
[----:B------:R-:W-:Y:S01]  /*09f0*/  FADD R39, R39, R0 ;  /* 0x0000000027277221 */ /* 0x000fe20000000000 */
[----:B------:R-:W-:Y:S01]  /*0a00*/  FMUL R0, R4, 48 ;  /* 0x4240000004007820 */ /* 0x000fe20000400000 */
[----:B------:R-:W-:Y:S01]  /*0a10*/  FADD R38, R38, R13 ;  /* 0x0000000d26267221 */ /* 0x000fe20000000000 */
[----:B------:R-:W-:Y:S01]  /*0a20*/  FSEL R21, R12, -RZ, P1 ;  /* 0x800000ff0c157208 */ /* 0x000fe20000800000 */
[----:B------:R-:W-:Y:S01]  /*0a30*/  FMUL R12, R5, 48 ;  /* 0x42400000050c7820 */ /* 0x000fe20000400000 */
[----:B------:R-:W-:Y:S01]  /*0a40*/  SEL R6, R6, RZ, P1 ;  /* 0x000000ff06067207 */ /* 0x000fe20000800000 */
[----:B------:R-:W-:Y:S01]  /*0a50*/  FMUL R13, R0, R0 ;  /* 0x00000000000d7220 */ /* 0x000fe20000400000 */
[----:B------:R-:W-:Y:S01]  /*0a60*/  FADD R28, R28, R15 ;  /* 0x0000000f1c1c7221 */ /* 0x000fe20000000000 */
[----:B------:R-:W-:Y:S01]  /*0a70*/  FADD R15, R39, R38 ;  /* 0x00000026270f7221 */ /* 0x000fe20000000000 */
[----:B------:R-:W-:Y:S01]  /*0a80*/  SEL R7, R7, RZ, P1 ;  /* 0x000000ff07077207 */ /* 0x000fe20000800000 */
[----:B------:R-:W-:Y:S01]  /*0a90*/  FMUL R0, R6, 48 ;  /* 0x4240000006007820 */ /* 0x000fe20000400000 */
[----:B------:R-:W-:Y:S01]  /*0aa0*/  FMUL R14, R12, R12 ;  /* 0x0000000c0c0e7220 */ /* 0x000fe20000400000 */
[----:B------:R-:W-:Y:S01]  /*0ab0*/  FADD R30, R30, R21 ;  /* 0x000000151e1e7221 */ /* 0x000fe20000000000 */
[----:B------:R-:W-:Y:S01]  /*0ac0*/  FSEL R13, R13, -RZ, P1 ;  /* 0x800000ff0d0d7208 */ /* 0x000fe20000800000 */
[----:B------:R-:W-:Y:S01]  /*0ad0*/  FADD R21, R28, R15 ;  /* 0x0000000f1c157221 */ /* 0x000fe20000000000 */
[----:B------:R-:W-:Y:S01]  /*0ae0*/  FMUL R12, R7, 48 ;  /* 0x42400000070c7820 */ /* 0x000fe20000400000 */
[----:B------:R-:W-:Y:S01]  /*0af0*/  FMUL R0, R0, R0 ;  /* 0x0000000000007220 */ /* 0x000fe20000400000 */
[----:B------:R-:W-:Y:S01]  /*0b00*/  FSEL R15, R14, -RZ, P1 ;  /* 0x800000ff0e0f7208 */ /* 0x000fe20000800000 */
[----:B------:R-:W-:Y:S01]  /*0b10*/  FADD R21, R30, R21 ;  /* 0x000000151e157221 */ /* 0x000fe20000000000 */
[----:B------:R-:W-:Y:S01]  /*0b20*/  FADD R26, R26, R13 ;  /* 0x0000000d1a1a7221 */ /* 0x000fe20000000000 */
[----:B------:R-:W-:Y:S01]  /*0b30*/  FMUL R12, R12, R12 ;  /* 0x0000000c0c0c7220 */ /* 0x000fe20000400000 */
[----:B------:R-:W-:Y:S01]  /*0b40*/  FSEL R0, R0, -RZ, P1 ;  /* 0x800000ff00007208 */ /* 0x000fe20000800000 */
[----:B------:R-:W-:Y:S01]  /*0b50*/  FADD R24, R24, R15 ;  /* 0x0000000f18187221 */ /* 0x000fe20000000000 */
[----:B------:R-:W-:Y:S01]  /*0b60*/  FADD R21, R26, R21 ;  /* 0x000000151a157221 */ /* 0x000fe20000000000 */
[----:B------:R-:W-:-:S02]  /*0b70*/  SHF.L.U32 R26, R27, 0x5, RZ ;  /* 0x000000051b1a7819 */ /* 0x000fc400000006ff */
[----:B------:R-:W-:Y:S01]  /*0b80*/  FSEL R13, R12, -RZ, P1 ;  /* 0x800000ff0c0d7208 */ /* 0x000fe20000800000 */
[----:B------:R-:W-:Y:S01]  /*0b90*/  FADD R0, R23, R0 ;  /* 0x0000000017007221 */ /* 0x000fe20000000000 */
[----:B------:R-:W-:Y:S01]  /*0ba0*/  FADD R21, R24, R21 ;  /* 0x0000001518157221 */ /* 0x000fe20000000000 */
[----:B------:R-:W-:Y:S02]  /*0bb0*/  STS.128 [R26+0x10], R4 ;  /* 0x000010041a007388 */ /* 0x000fe40000000c00 */
[----:B------:R-:W-:Y:S01]  /*0bc0*/  FADD R22, R22, R13 ;  /* 0x0000000d16167221 */ /* 0x000fe20000000000 */
[----:B------:R-:W-:Y:S01]  /*0bd0*/  FADD R21, R0, R21 ;  /* 0x0000001500157221 */ /* 0x000fe20000000000 */
[----:B------:R-:W-:Y:S03]  /*0be0*/  STS.128 [R26], R8 ;  /* 0x000000081a007388 */ /* 0x000fe60000000c00 */
[----:B------:R-:W-:-:S05]  /*0bf0*/  FADD R21, R22, R21 ;  /* 0x0000001516157221 */ /* 0x000fca0000000000 */
[----:B------:R-:W0:Y:S02]  /*0c00*/  SHFL.BFLY PT, R0, R21, 0x10, 0x1f ;  /* 0x0e001f0015007f89 */ /* 0x000e2400000e0000 */
[----:B0-----:R-:W-:Y:S01]  /*0c10*/  FADD R0, R21, R0 ;  /* 0x0000000015007221 */ /* 0x001fe20000000000 */
[----:B------:R-:W-:Y:S02]  /*0c20*/  IADD3 R21, R18, R19, RZ ;  /* 0x0000001312157210 */ /* 0x000fe40007ffe0ff */
[----:B------:R-:W-:Y:S02]  /*0c30*/  SHF.R.U32.HI R19, RZ, 0x5, R17 ;  /* 0x00000005ff137819 */ /* 0x000fe40000011611 */
[----:B------:R-:W0:Y:S02]  /*0c40*/  SHFL.BFLY PT, R13, R0, 0x8, 0x1f ;  /* 0x0d001f00000d7f89 */ /* 0x000e2400000e0000 */
[----:B------:R-:W-:Y:S02]  /*0c50*/  SHF.L.U32 R4, R19, 0x2, RZ ;  /* 0x0000000213047819 */ /* 0x000fe400000006ff */
[----:B------:R-:W-:-:S02]  /*0c60*/  MOV R19, 0x39e38e39 ;  /* 0x39e38e3900137802 */ /* 0x000fc40000000f00 */
[----:B------:R-:W-:Y:S01]  /*0c70*/  LOP3.LUT R4, R4, 0x1c, RZ, 0xe2, !PT ;  /* 0x0000001c04047812 */ /* 0x000fe200078ee2ff */
[----:B0-----:R-:W-:Y:S01]  /*0c80*/  FADD R20, R0, R13 ;  /* 0x0000000d00147221 */ /* 0x001fe20000000000 */
[----:B------:R-:W-:-:S04]  /*0c90*/  MOV R0, 0x4 ;  /* 0x0000000400007802 */ /* 0x000fc80000000f00 */
[----:B------:R-:W0:Y:S02]  /*0ca0*/  SHFL.BFLY PT, R13, R20, 0x4, 0x1f ;  /* 0x0c801f00140d7f89 */ /* 0x000e2400000e0000 */
[----:B0-----:R-:W-:Y:S02]  /*0cb0*/  FADD R22, R20, R13 ;  /* 0x0000000d14167221 */ /* 0x001fe40000000000 */
[----:B------:R-:W-:Y:S06]  /*0cc0*/  BAR.SYNC 0x0 ;  /* 0x0000000000007b1d */ /* 0x000fec0000000000 */
[----:B------:R-:W0:Y:S01]  /*0cd0*/  SHFL.BFLY PT, R23, R22, 0x2, 0x1f ;  /* 0x0c401f0016177f89 */ /* 0x000e2200000e0000 */
[----:B------:R-:W-:-:S03]  /*0ce0*/  IMAD.WIDE R20, R21, R0, c[0x0][0x180] ;  /* 0x0000600015147625 */ /* 0x000fc600078e0200 */
[----:B------:R-:W1:Y:S01]  /*0cf0*/  LDS.128 R12, [R27.X16] ;  /* 0x000000001b0c7984 */ /* 0x000e62000000cc00 */
[----:B0-----:R-:W-:-:S05]  /*0d00*/  FADD R23, R22, R23 ;  /* 0x0000001716177221 */ /* 0x001fca0000000000 */
[----:B------:R-:W0:Y:S04]  /*0d10*/  SHFL.BFLY PT, R24, R23, 0x1, 0x1f ;  /* 0x0c201f0017187f89 */ /* 0x000e2800000e0000 */
[----:B-1----:R-:W-:Y:S04]  /*0d20*/  @P3 STG.E.128 [R20.64], R12 ;  /* 0x0000000c14003986 */ /* 0x002fe8000c101d04 */
[----:B------:R-:W-:Y:S06]  /*0d30*/  BAR.SYNC 0x0 ;  /* 0x0000000000007b1d */ /* 0x000fec0000000000 */
[----:B------:R-:W-:Y:S01]  /*0d40*/  ISETP.GE.AND P3, PT, R17, 0x8, PT ;  /* 0x000000081100780c */ /* 0x000fe20003f66270 */
[----:B0-----:R-:W-:-:S05]  /*0d50*/  FADD R7, R23, R24 ;  /* 0x0000001817077221 */ /* 0x001fca0000000000 */
[----:B------:R-:W-:Y:S04]  /*0d60*/  @!P0 STS [R4], R7 ;  /* 0x0000000704008388 */ /* 0x000fe80000000800 */
[----:B------:R-:W-:Y:S06]  /*0d70*/  BAR.SYNC 0x0 ;  /* 0x0000000000007b1d */ /* 0x000fec0000000000 */
[----:B------:R-:W0:Y:S01]  /*0d80*/  @!P3 LDS R3, [R17.X4] ;  /* 0x000000001103b984 */ /* 0x000e220000004800 */
[----:B------:R-:W-:-:S02]  /*0d90*/  LOP3.LUT P0, RZ, R17, 0x7, RZ, 0xc0, !PT ;  /* 0x0000000711ff7812 */ /* 0x000fc4000780c0ff */
[----:B------:R-:W-:Y:S02]  /*0da0*/  LEA R20, P3, R16, c[0x0][0x160], 0x2 ;  /* 0x0000580010147a11 */ /* 0x000fe400078610ff */
[----:B------:R-:W-:Y:S01]  /*0db0*/  ISETP.LT.AND P0, PT, R17, 0x8, !P0 ;  /* 0x000000081100780c */ /* 0x000fe20004701270 */
[----:B0-----:R-:W0:Y:S02]  /*0dc0*/  SHFL.BFLY PT, R6, R3, 0x4, 0x1f ;  /* 0x0c801f0003067f89 */ /* 0x001e2400000e0000 */
[----:B0-----:R-:W-:Y:S01]  /*0dd0*/  FADD R6, R3, R6 ;  /* 0x0000000603067221 */ /* 0x001fe20000000000 */
[----:B------:R-:W-:-:S04]  /*0de0*/  SHF.R.S32.HI R3, RZ, 0x1f, R16 ;  /* 0x0000001fff037819 */ /* 0x000fc80000011410 */
[----:B------:R-:W0:Y:S01]  /*0df0*/  SHFL.BFLY PT, R5, R6, 0x2, 0x1f ;  /* 0x0c401f0006057f89 */ /* 0x000e2200000e0000 */
[----:B------:R-:W-:Y:S02]  /*0e00*/  LEA.HI.X R21, R16, c[0x0][0x164], R3, 0x2, P3 ;  /* 0x0000590010157a11 */ /* 0x000fe400018f1403 */
[----:B------:R-:W-:Y:S02]  /*0e10*/  IADD3 R2, P3, R2, c[0x0][0x178], RZ ;  /* 0x00005e0002027a10 */ /* 0x000fe40007f7e0ff */
[----:B------:R-:W-:-:S03]  /*0e20*/  LEA R12, R27, R18, 0x2 ;  /* 0x000000121b0c7211 */ /* 0x000fc600078e10ff */
[----:B------:R-:W-:Y:S01]  /*0e30*/  IMAD.X R3, RZ, RZ, c[0x0][0x17c], P3 ;  /* 0x00005f00ff037624 */ /* 0x000fe200018e06ff */
[----:B0-----:R-:W-:Y:S02]  /*0e40*/  FADD R5, R6, R5 ;  /* 0x0000000506057221 */ /* 0x001fe40000000000 */
[----:B------:R-:W-:-:S03]  /*0e50*/  CS2R R6, SRZ ;  /* 0x0000000000067805 */ /* 0x000fc6000001ff00 */
[----:B------:R-:W0:Y:S02]  /*0e60*/  SHFL.BFLY PT, R8, R5, 0x1, 0x1f ;  /* 0x0c201f0005087f89 */ /* 0x000e2400000e0000 */
[----:B0-----:R-:W-:-:S05]  /*0e70*/  FADD R8, R5, R8 ;  /* 0x0000000805087221 */ /* 0x001fca0000000000 */
[----:B------:R-:W-:Y:S04]  /*0e80*/  @P0 STS [R17.X4], R8 ;  /* 0x0000000811000388 */ /* 0x000fe80000004800 */
[----:B------:R-:W-:Y:S06]  /*0e90*/  BAR.SYNC 0x0 ;  /* 0x0000000000007b1d */ /* 0x000fec0000000000 */
[----:B------:R-:W0:Y:S04]  /*0ea0*/  LDS R24, [RZ] ;  /* 0x00000000ff187984 */ /* 0x000e280000000800 */
[----:B------:R-:W-:Y:S06]  /*0eb0*/  BAR.SYNC 0x0 ;  /* 0x0000000000007b1d */ /* 0x000fec0000000000 */
[----:B------:R-:W-:-:S02]  /*0ec0*/  ISETP.EQ.AND P0, PT, R27, RZ, !P6 ;  /* 0x000000ff1b00720c */ /* 0x000fc40007702270 */
[----:B------:R-:W-:-:S05]  /*0ed0*/  IADD3 R17, R18, 0x4, R25 ;  /* 0x0000000412117810 */ /* 0x000fca0007ffe019 */
[----:B------:R-:W-:Y:S01]  /*0ee0*/  IMAD.WIDE R16, R17, R0, c[0x0][0x180] ;  /* 0x0000600011107625 */ /* 0x000fe200078e0200 */
[----:B0-----:R-:W-:Y:S04]  /*0ef0*/  STS [RZ], R24 ;  /* 0x00000018ff007388 */ /* 0x001fe80000000800 */
[----:B------:R-:W-:Y:S06]  /*0f00*/  BAR.SYNC 0x0 ;  /* 0x0000000000007b1d */ /* 0x000fec0000000000 */
[----:B------:R-:W0:Y:S01]  /*0f10*/  LDS R4, [RZ] ;  /* 0x00000000ff047984 */ /* 0x000e220000000800 */
[----:B------:R-:W-:Y:S01]  /*0f20*/  LEA R27, R27, R12, 0x2 ;  /* 0x0000000c1b1b7211 */ /* 0x000fe200078e10ff */
[----:B------:R-:W-:Y:S01]  /*0f30*/  CS2R R14, SRZ ;  /* 0x00000000000e7805 */ /* 0x000fe2000001ff00 */
[----:B------:R-:W-:-:S03]  /*0f40*/  CS2R R12, SRZ ;  /* 0x00000000000c7805 */ /* 0x000fc6000001ff00 */
[----:B------:R-:W-:Y:S01]  /*0f50*/  IMAD.WIDE R32, R27, R0, c[0x0][0x180] ;  /* 0x000060001b207625 */ /* 0x000fe200078e0200 */
[-C--:B0-----:R-:W-:Y:S02]  /*0f60*/  FFMA R8, R4, R19.reuse, 9.9999997473787516356e-06 ;  /* 0x3727c5ac04087423 */ /* 0x081fe40000000013 */
[----:B------:R-:W-:Y:S02]  /*0f70*/  CS2R R4, SRZ ;  /* 0x0000000000047805 */ /* 0x000fe4000001ff00 */
[----:B------:R-:W0:Y:S01]  /*0f80*/  MUFU.RSQ R23, R8 ;  /* 0x0000000800177308 */ /* 0x000e220000001400 */
[----:B------:R-:W-:Y:S06]  /*0f90*/  BAR.SYNC 0x0 ;  /* 0x0000000000007b1d */ /* 0x000fec0000000000 */
[----:B0-----:R0:W-:Y:S04]  /*0fa0*/  @P0 STG.E [R20.64], R23 ;  /* 0x0000001714000986 */ /* 0x0011e8000c101904 */
[----:B------:R1:W2:Y:S04]  /*0fb0*/  @!P6 LDG.E.EF.128 R4, [R16.64] ;  /* 0x000000041004e981 */ /* 0x0002a8000c0e1d00 */
[----:B------:R-:W3:Y:S04]  /*0fc0*/  LDG.E.EL.128 R8, [R2.64+0x10] ;  /* 0x0000100402087981 */ /* 0x000ee8000c2e1d00 */
[----:B------:R-:W4:Y:S04]  /*0fd0*/  @!P6 LDG.E.EF.128 R12, [R32.64] ;  /* 0x00000004200ce981 */ /* 0x000f28000c0e1d00 */
[----:B0-----:R-:W5:Y:S01]  /*0fe0*/  LDG.E.EL.128 R20, [R2.64] ;  /* 0x0000000402147981 */ /* 0x001f62000c2e1d00 */
[----:B-1----:R-:W-:Y:S01]  /*0ff0*/  FFMA R16, R24, R19, 9.9999997473787516356e-06 ;  /* 0x3727c5ac18107423 */ /* 0x002fe20000000013 */
[----:B------:R-:W-:-:S05]  /*1000*/  IADD3 R31, R18, R31, RZ ;  /* 0x0000001f121f7210 */ /* 0x000fca0007ffe0ff */
[----:B------:R-:W0:Y:S01]  /*1010*/  MUFU.RSQ R16, R16 ;  /* 0x0000001000107308 */ /* 0x000e220000001400 */
[----:B------:R-:W-:Y:S01]  /*1020*/  IMAD.WIDE R24, R31, R0, c[0x0][0x180] ;  /* 0x000060001f187625 */ /* 0x000fe200078e0200 */
[----:B--2---:R-:W-:Y:S02]  /*1030*/  SEL R6, R6, RZ, !P6 ;  /* 0x000000ff06067207 */ /* 0x004fe40007000000 */
[----:B------:R-:W-:Y:S01]  /*1040*/  SEL R4, R4, RZ, !P6 ;  /* 0x000000ff04047207 */ /* 0x000fe20007000000 */
[----:B---3--:R-:W-:Y:S01]  /*1050*/  FADD R19, R10, 1 ;  /* 0x3f8000000a137421 */ /* 0x008fe20000000000 */
[----:B------:R-:W-:Y:S01]  /*1060*/  FADD R17, R8, 1 ;  /* 0x3f80000008117421 */ /* 0x000fe20000000000 */
[----:B------:R-:W-:Y:S01]  /*1070*/  FADD R10, R11, 1 ;  /* 0x3f8000000b0a7421 */ /* 0x000fe20000000000 */
[----:B------:R-:W-:Y:S01]  /*1080*/  FADD R8, R9, 1 ;  /* 0x3f80000009087421 */ /* 0x000fe20000000000 */
[----:B------:R-:W-:Y:S01]  /*1090*/  FMUL R11, R6, 48 ;  /* 0x42400000060b7820 */ /* 0x000fe20000400000 */
[----:B------:R-:W-:Y:S01]  /*10a0*/  SEL R5, R5, RZ, !P6 ;  /* 0x000000ff05057207 */ /* 0x000fe20007000000 */
[----:B------:R-:W-:Y:S01]  /*10b0*/  FMUL R9, R4, 48 ;  /* 0x4240000004097820 */ /* 0x000fe20000400000 */
[----:B------:R-:W-:Y:S01]  /*10c0*/  SEL R7, R7, RZ, !P6 ;  /* 0x000000ff07077207 */ /* 0x000fe20007000000 */
[C---:B0-----:R-:W-:Y:S01]  /*10d0*/  FMUL R6, R16.reuse, R11 ;  /* 0x0000000b10067220 */ /* 0x041fe20000400000 */
[----:B----4-:R-:W-:Y:S01]  /*10e0*/  SEL R11, R13, RZ, !P6 ;  /* 0x000000ff0d0b7207 */ /* 0x010fe20007000000 */
[----:B------:R-:W-:Y:S01]  /*10f0*/  FMUL R4, R16, R9 ;  /* 0x0000000910047220 */ /* 0x000fe20000400000 */
[----:B------:R-:W-:Y:S01]  /*1100*/  FMUL R5, R5, 48 ;  /* 0x4240000005057820 */ /* 0x000fe20000400000 */
[----:B------:R-:W-:Y:S01]  /*1110*/  FMUL R7, R7, 48 ;  /* 0x4240000007077820 */ /* 0x000fe20000400000 */
[----:B------:R-:W-:Y:S01]  /*1120*/  SEL R9, R12, RZ, !P6 ;  /* 0x000000ff0c097207 */ /* 0x000fe20007000000 */
[----:B------:R-:W-:Y:S01]  /*1130*/  FMUL R11, R11, 48 ;  /* 0x424000000b0b7820 */ /* 0x000fe20000400000 */
[----:B------:R-:W-:Y:S01]  /*1140*/  SEL R13, R14, RZ, !P6 ;  /* 0x000000ff0e0d7207 */ /* 0x000fe20007000000 */
[C---:B------:R-:W-:Y:S01]  /*1150*/  FMUL R5, R16.reuse, R5 ;  /* 0x0000000510057220 */ /* 0x040fe20000400000 */
[----:B------:R-:W-:Y:S01]  /*1160*/  SEL R15, R15, RZ, !P6 ;  /* 0x000000ff0f0f7207 */ /* 0x000fe20007000000 */
[----:B------:R-:W-:Y:S01]  /*1170*/  FMUL R7, R16, R7 ;  /* 0x0000000710077220 */ /* 0x000fe20000400000 */
[----:B------:R-:W-:Y:S01]  /*1180*/  FMUL R9, R9, 48 ;  /* 0x4240000009097820 */ /* 0x000fe20000400000 */
[----:B------:R-:W-:Y:S01]  /*1190*/  FMUL R13, R13, 48 ;  /* 0x424000000d0d7820 */ /* 0x000fe20000400000 */
[----:B------:R-:W-:Y:S01]  /*11a0*/  FMUL R5, R5, R8 ;  /* 0x0000000805057220 */ /* 0x000fe20000400000 */
[----:B------:R-:W-:Y:S01]  /*11b0*/  FMUL R15, R15, 48 ;  /* 0x424000000f0f7820 */ /* 0x000fe20000400000 */
[----:B------:R-:W-:Y:S01]  /*11c0*/  FMUL R7, R7, R10 ;  /* 0x0000000a07077220 */ /* 0x000fe20000400000 */
[----:B-----5:R-:W-:Y:S01]  /*11d0*/  FADD R20, R20, 1 ;  /* 0x3f80000014147421 */ /* 0x020fe20000000000 */
[----:B------:R-:W-:Y:S01]  /*11e0*/  FADD R8, R21, 1 ;  /* 0x3f80000015087421 */ /* 0x000fe20000000000 */
[----:B------:R-:W-:Y:S01]  /*11f0*/  FADD R22, R22, 1 ;  /* 0x3f80000016167421 */ /* 0x000fe20000000000 */
[----:B------:R-:W-:Y:S01]  /*1200*/  FADD R10, R23, 1 ;  /* 0x3f800000170a7421 */ /* 0x000fe20000000000 */
[C---:B------:R-:W-:Y:S01]  /*1210*/  FMUL R9, R16.reuse, R9 ;  /* 0x0000000910097220 */ /* 0x040fe20000400000 */
[C---:B------:R-:W-:Y:S01]  /*1220*/  FMUL R11, R16.reuse, R11 ;  /* 0x0000000b100b7220 */ /* 0x040fe20000400000 */
[C---:B------:R-:W-:Y:S01]  /*1230*/  FMUL R13, R16.reuse, R13 ;  /* 0x0000000d100d7220 */ /* 0x040fe20000400000 */
[----:B------:R-:W-:Y:S01]  /*1240*/  FMUL R15, R16, R15 ;  /* 0x0000000f100f7220 */ /* 0x000fe20000400000 */
[----:B------:R-:W-:Y:S01]  /*1250*/  FMUL R4, R4, R17 ;  /* 0x0000001104047220 */ /* 0x000fe20000400000 */
[----:B------:R-:W-:Y:S01]  /*1260*/  FMUL R6, R6, R19 ;  /* 0x0000001306067220 */ /* 0x000fe20000400000 */
[----:B------:R-:W-:Y:S01]  /*1270*/  FMUL R9, R9, R20 ;  /* 0x0000001409097220 */ /* 0x000fe20000400000 */
[----:B------:R-:W-:Y:S01]  /*1280*/  FMUL R8, R11, R8 ;  /* 0x000000080b087220 */ /* 0x000fe20000400000 */
[----:B------:R-:W-:Y:S01]  /*1290*/  FMUL R13, R13, R22 ;  /* 0x000000160d0d7220 */ /* 0x000fe20000400000 */
[----:B------:R-:W-:Y:S01]  /*12a0*/  FMUL R10, R15, R10 ;  /* 0x0000000a0f0a7220 */ /* 0x000fe20000400000 */
[----:B------:R-:W-:-:S02]  /*12b0*/  MOV R17, 0x2 ;  /* 0x0000000200117802 */ /* 0x000fc40000000f00 */
[----:B------:R-:W-:Y:S02]  /*12c0*/  F2FP.BF16.PACK_AB R14, R5, R4 ;  /* 0x00000004050e723e */ /* 0x000fe400000010ff */
[----:B------:R-:W-:Y:S01]  /*12d0*/  F2FP.BF16.PACK_AB R15, R7, R6 ;  /* 0x00000006070f723e */ /* 0x000fe200000010ff */
[----:B------:R-:W-:Y:S01]  /*12e0*/  IMAD.WIDE R20, R27, R17, c[0x0][0x188] ;  /* 0x000062001b147625 */ /* 0x000fe200078e0211 */
[----:B------:R-:W-:Y:S01]  /*12f0*/  F2FP.BF16.PACK_AB R12, R8, R9 ;  /* 0x00000009080c723e */ /* 0x000fe200000010ff */
[----:B------:R-:W-:Y:S01]  /*1300*/  CS2R R4, SRZ ;  /* 0x0000000000047805 */ /* 0x000fe2000001ff00 */
[----:B------:R-:W-:Y:S01]  /*1310*/  F2FP.BF16.PACK_AB R13, R10, R13 ;  /* 0x0000000d0a0d723e */ /* 0x000fe200000010ff */
[----:B------:R-:W-:Y:S01]  /*1320*/  CS2R R6, SRZ ;  /* 0x0000000000067805 */ /* 0x000fe2000001ff00 */
[----:B------:R-:W-:Y:S01]  /*1330*/  CS2R R8, SRZ ;  /* 0x0000000000087805 */ /* 0x000fe2000001ff00 */
[----:B------:R-:W-:Y:S02]  /*1340*/  CS2R R10, SRZ ;  /* 0x00000000000a7805 */ /* 0x000fe4000001ff00 */
[----:B------:R0:W-:Y:S04]  /*1350*/  @!P6 STG.E.128 [R20.64], R12 ;  /* 0x0000000c1400e986 */ /* 0x0001e8000c101d04 */
[----:B------:R-:W2:Y:S01]  /*1360*/  @P1 LDG.E.EF.128 R4, [R24.64] ;  /* 0x0000000418041981 */ /* 0x000ea2000c0e1d00 */
[----:B------:R-:W-:-:S03]  /*1370*/  IADD3 R19, R18, R29, RZ ;  /* 0x0000001d12137210 */ /* 0x000fc60007ffe0ff */
[----:B------:R-:W3:Y:S01]  /*1380*/  @!P2 LDG.E.EL.128 R8, [R2.64+0x2000] ;  /* 0x002000040208a981 */ /* 0x000ee2000c2e1d00 */
[----:B------:R-:W-:Y:S01]  /*1390*/  CS2R R22, SRZ ;  /* 0x0000000000167805 */ /* 0x000fe2000001ff00 */
[----:B------:R-:W-:Y:S01]  /*13a0*/  IMAD.WIDE R18, R19, R0, c[0x0][0x180] ;  /* 0x0000600013127625 */ /* 0x000fe200078e0200 */
[----:B0-----:R-:W-:Y:S01]  /*13b0*/  CS2R R12, SRZ ;  /* 0x00000000000c7805 */ /* 0x001fe2000001ff00 */
[----:B------:R-:W-:Y:S01]  /*13c0*/  CS2R R14, SRZ ;  /* 0x00000000000e7805 */ /* 0x000fe2000001ff00 */
[----:B------:R-:W-:-:S05]  /*13d0*/  CS2R R20, SRZ ;  /* 0x0000000000147805 */ /* 0x000fca000001ff00 */
[----:B------:R-:W4:Y:S04]  /*13e0*/  @P1 LDG.E.EF.128 R12, [R18.64] ;  /* 0x00000004120c1981 */ /* 0x000f28000c0e1d00 */
[----:B------:R0:W5:Y:S01]  /*13f0*/  @!P2 LDG.E.EL.128 R20, [R2.64+0x2010] ;  /* 0x002010040214a981 */ /* 0x000162000c2e1d00 */
[----:B--2---:R-:W-:Y:S02]  /*1400*/  SEL R0, R5, RZ, P1 ;  /* 0x000000ff05007207 */ /* 0x004fe40000800000 */
[----:B------:R-:W-:Y:S02]  /*1410*/  SEL R4, R4, RZ, P1 ;  /* 0x000000ff04047207 */ /* 0x000fe40000800000 */
[----:B------:R-:W-:Y:S02]  /*1420*/  SEL R6, R6, RZ, P1 ;  /* 0x000000ff06067207 */ /* 0x000fe40000800000 */
[----:B------:R-:W-:Y:S01]  /*1430*/  SEL R24, R7, RZ, P1 ;  /* 0x000000ff07187207 */ /* 0x000fe20000800000 */
[----:B------:R-:W-:Y:S01]  /*1440*/  FMUL R7, R0, 48 ;  /* 0x4240000000077820 */ /* 0x000fe20000400000 */
[----:B---3--:R-:W-:Y:S01]  /*1450*/  SEL R25, R9, RZ, !P2 ;  /* 0x000000ff09197207 */ /* 0x008fe20005000000 */
[----:B------:R-:W-:Y:S01]  /*1460*/  FMUL R5, R4, 48 ;  /* 0x4240000004057820 */ /* 0x000fe20000400000 */
[----:B------:R-:W-:Y:S01]  /*1470*/  SEL R8, R8, RZ, !P2 ;  /* 0x000000ff08087207 */ /* 0x000fe20005000000 */
[----:B0-----:R-:W-:Y:S01]  /*1480*/  FMUL R3, R6, 48 ;  /* 0x4240000006037820 */ /* 0x001fe20000400000 */
[----:B------:R-:W-:Y:S01]  /*1490*/  SEL R26, R11, RZ, !P2 ;  /* 0x000000ff0b1a7207 */ /* 0x000fe20005000000 */
[----:B------:R-:W-:Y:S01]  /*14a0*/  FMUL R9, R24, 48 ;  /* 0x4240000018097820 */ /* 0x000fe20000400000 */
[----:B------:R-:W-:Y:S01]  /*14b0*/  FADD R4, R25, 1 ;  /* 0x3f80000019047421 */ /* 0x000fe20000000000 */
[----:B------:R-:W-:Y:S01]  /*14c0*/  FMUL R7, R16, R7 ;  /* 0x0000000710077220 */ /* 0x000fe20000400000 */
[----:B------:R-:W-:Y:S01]  /*14d0*/  FADD R11, R8, 1 ;  /* 0x3f800000080b7421 */ /* 0x000fe20000000000 */
[C---:B------:R-:W-:Y:S01]  /*14e0*/  FMUL R0, R16.reuse, R5 ;  /* 0x0000000510007220 */ /* 0x040fe20000400000 */
[C---:B------:R-:W-:Y:S01]  /*14f0*/  FMUL R5, R16.reuse, R3 ;  /* 0x0000000310057220 */ /* 0x040fe20000400000 */
[----:B------:R-:W-:Y:S01]  /*1500*/  FMUL R2, R16, R9 ;  /* 0x0000000910027220 */ /* 0x000fe20000400000 */
[----:B------:R-:W-:Y:S01]  /*1510*/  FMUL R3, R7, R4 ;  /* 0x0000000407037220 */ /* 0x000fe20000400000 */
[----:B------:R-:W-:Y:S01]  /*1520*/  SEL R10, R10, RZ, !P2 ;  /* 0x000000ff0a0a7207 */ /* 0x000fe20005000000 */
[----:B------:R-:W-:Y:S01]  /*1530*/  FMUL R0, R0, R11 ;  /* 0x0000000b00007220 */ /* 0x000fe20000400000 */
[----:B----4-:R-:W-:Y:S01]  /*1540*/  SEL R7, R12, RZ, P1 ;  /* 0x000000ff0c077207 */ /* 0x010fe20000800000 */
[----:B------:R-:W-:Y:S01]  /*1550*/  FADD R19, R26, 1 ;  /* 0x3f8000001a137421 */ /* 0x000fe20000000000 */
[----:B------:R-:W-:Y:S01]  /*1560*/  SEL R9, R13, RZ, P1 ;  /* 0x000000ff0d097207 */ /* 0x000fe20000800000 */
[----:B------:R-:W-:Y:S01]  /*1570*/  FADD R6, R10, 1 ;  /* 0x3f8000000a067421 */ /* 0x000fe20000000000 */
[----:B------:R-:W-:Y:S01]  /*1580*/  SEL R11, R14, RZ, P1 ;  /* 0x000000ff0e0b7207 */ /* 0x000fe20000800000 */
[----:B------:R-:W-:Y:S01]  /*1590*/  FMUL R7, R7, 48 ;  /* 0x4240000007077820 */ /* 0x000fe20000400000 */
[----:B------:R-:W-:Y:S01]  /*15a0*/  SEL R13, R15, RZ, P1 ;  /* 0x000000ff0f0d7207 */ /* 0x000fe20000800000 */
[----:B------:R-:W-:Y:S01]  /*15b0*/  FMUL R9, R9, 48 ;  /* 0x4240000009097820 */ /* 0x000fe20000400000 */
[----:B-----5:R-:W-:Y:S01]  /*15c0*/  SEL R20, R20, RZ, !P2 ;  /* 0x000000ff14147207 */ /* 0x020fe20005000000 */
[----:B------:R-:W-:Y:S01]  /*15d0*/  FMUL R11, R11, 48 ;  /* 0x424000000b0b7820 */ /* 0x000fe20000400000 */
[----:B------:R-:W-:Y:S01]  /*15e0*/  SEL R21, R21, RZ, !P2 ;  /* 0x000000ff15157207 */ /* 0x000fe20005000000 */
[----:B------:R-:W-:Y:S01]  /*15f0*/  FMUL R13, R13, 48 ;  /* 0x424000000d0d7820 */ /* 0x000fe20000400000 */
[----:B------:R-:W-:Y:S01]  /*1600*/  SEL R22, R22, RZ, !P2 ;  /* 0x000000ff16167207 */ /* 0x000fe20005000000 */
[----:B------:R-:W-:Y:S01]  /*1610*/  FMUL R5, R5, R6 ;  /* 0x0000000605057220 */ /* 0x000fe20000400000 */
[----:B------:R-:W-:Y:S01]  /*1620*/  SEL R23, R23, RZ, !P2 ;  /* 0x000000ff17177207 */ /* 0x000fe20005000000 */
[C---:B------:R-:W-:Y:S01]  /*1630*/  FMUL R7, R16.reuse, R7 ;  /* 0x0000000710077220 */ /* 0x040fe20000400000 */
[----:B------:R-:W-:Y:S01]  /*1640*/  FMUL R9, R16, R9 ;  /* 0x0000000910097220 */ /* 0x000fe20000400000 */
[----:B------:R-:W-:Y:S01]  /*1650*/  FADD R20, R20, 1 ;  /* 0x3f80000014147421 */ /* 0x000fe20000000000 */
[----:B------:R-:W-:Y:S01]  /*1660*/  FADD R4, R21, 1 ;  /* 0x3f80000015047421 */ /* 0x000fe20000000000 */
[C---:B------:R-:W-:Y:S01]  /*1670*/  FMUL R11, R16.reuse, R11 ;  /* 0x0000000b100b7220 */ /* 0x040fe20000400000 */
[----:B------:R-:W-:Y:S01]  /*1680*/  FMUL R13, R16, R13 ;  /* 0x0000000d100d7220 */ /* 0x000fe20000400000 */
[----:B------:R-:W-:Y:S01]  /*1690*/  FADD R22, R22, 1 ;  /* 0x3f80000016167421 */ /* 0x000fe20000000000 */
[----:B------:R-:W-:Y:S01]  /*16a0*/  FADD R6, R23, 1 ;  /* 0x3f80000017067421 */ /* 0x000fe20000000000 */
[----:B------:R-:W-:Y:S01]  /*16b0*/  FMUL R2, R2, R19 ;  /* 0x0000001302027220 */ /* 0x000fe20000400000 */
[----:B------:R-:W-:Y:S01]  /*16c0*/  FMUL R7, R7, R20 ;  /* 0x0000001407077220 */ /* 0x000fe20000400000 */
[----:B------:R-:W-:Y:S01]  /*16d0*/  FMUL R8, R9, R4 ;  /* 0x0000000409087220 */ /* 0x000fe20000400000 */
[----:B------:R-:W-:Y:S01]  /*16e0*/  FMUL R11, R11, R22 ;  /* 0x000000160b0b7220 */ /* 0x000fe20000400000 */
[----:B------:R-:W-:Y:S01]  /*16f0*/  FMUL R10, R13, R6 ;  /* 0x000000060d0a7220 */ /* 0x000fe20000400000 */
[----:B------:R-:W-:-:S02]  /*1700*/  F2FP.BF16.PACK_AB R4, R3, R0 ;  /* 0x000000000304723e */ /* 0x000fc400000010ff */
[----:B------:R-:W-:Y:S01]  /*1710*/  F2FP.BF16.PACK_AB R5, R2, R5 ;  /* 0x000000050205723e */ /* 0x000fe200000010ff */
[----:B------:R-:W-:Y:S01]  /*1720*/  IMAD.WIDE R2, R31, R17, c[0x0][0x188] ;  /* 0x000062001f027625 */ /* 0x000fe200078e0211 */
[----:B------:R-:W-:Y:S02]  /*1730*/  F2FP.BF16.PACK_AB R6, R8, R7 ;  /* 0x000000070806723e */ /* 0x000fe400000010ff */
[----:B------:R-:W-:Y:S01]  /*1740*/  F2FP.BF16.PACK_AB R7, R10, R11 ;  /* 0x0000000b0a07723e */ /* 0x000fe200000010ff */
[----:B------:R-:W-:Y:S06]  /*1750*/  @!P1 EXIT ;  /* 0x000000000000994d */ /* 0x000fec0003800000 */
[----:B------:R-:W-:Y:S02]  /*1760*/  ULDC.64 UR4, c[0x0][0x118] ;  /* 0x0000460000047ab9 */ /* 0x000fe40000000a00 */
[----:B------:R-:W-:Y:S01]  /*1770*/  STG.E.128 [R2.64], R4 ;  /* 0x0000000402007986 */ /* 0x000fe2000c101d04 */
[----:B------:R-:W-:Y:S05]  /*1780*/  EXIT ;  /* 0x000000000000794d */ /* 0x000fea0003800000 */
.L_x_2:
[----:B------:R-:W-:-:S00]  /*1790*/  BRA `(.L_x_2) ;  /* 0xfffffff000007947 */ /* 0x000fc0000383ffff */
[----:B------:R-:W-:-:S00]  /*17a0*/  NOP ;  /* 0x0000000000007918 */ /* 0x000fc00000000000 */
        /* <DEDUP_REMOVED lines=13> */
.L_x_3:


//--------------------- .nv.global.init           --------------------------
	.section	.nv.global.init,"aw",@progbits
.nv.global.init:
	.type		_$_str,@object
	.size		_$_str,(assertFunc_0 - _$_str)
_$_str:
        /*0000*/ 	.byte	0x5f, 0x5f, 0x43, 0x55, 0x44, 0x41, 0x5f, 0x46, 0x54, 0x5a, 0x00
	.type		assertFunc_0,@object
	.size		assertFunc_0,(assertFile_0 - assertFunc_0)
assertFunc_0:
        /*000b*/ 	.byte	0x5f, 0x63, 0x61, 0x6c, 0x6c, 0x5f, 0x77, 0x69, 0x74, 0x68, 0x5f, 0x66, 0x72, 0x61, 0x6d, 0x65
        /*001b*/ 	.byte	0x73, 0x5f, 0x72, 0x65, 0x6d, 0x6f, 0x76, 0x65, 0x64
	.type		assertFile_0,@object
	.size		assertFile_0,(assertMessage_0 - assertFile_0)
assertFile_0:
        /*0024*/ 	.byte	0x3c, 0x66, 0x72, 0x6f, 0x7a, 0x65, 0x6e, 0x20, 0x69, 0x6d, 0x70, 0x6f, 0x72, 0x74, 0x6c, 0x69
        /*0034*/ 	.byte	0x62, 0x2e, 0x5f, 0x62, 0x6f, 0x6f, 0x74, 0x73, 0x74, 0x72, 0x61, 0x70, 0x5f, 0x65, 0x78, 0x74
        /*0044*/ 	.byte	0x65, 0x72, 0x6e, 0x61, 0x6c, 0x3e
	.type		assertMessage_0,@object
	.size		assertMessage_0,(.L_2 - assertMessage_0)
assertMessage_0:
        /*004a*/ 	.byte	0x69, 0x6e, 0x64, 0x65, 0x78, 0x20, 0x6f, 0x75, 0x74, 0x20, 0x6f, 0x66, 0x20, 0x62, 0x6f, 0x75
        /*005a*/ 	.byte	0x6e, 0x64, 0x73, 0x3a, 0x20, 0x30, 0x20, 0x3c, 0x3d, 0x20, 0x74, 0x6d, 0x70, 0x33, 0x20, 0x3c
        /*006a*/ 	.byte	0x20, 0x32, 0x38, 0x38, 0x32, 0x35, 0x36
.L_2:


//--------------------- .nv.shared.triton__0d1d2d3d4d5d67de --------------------------
	.section	.nv.shared.triton__0d1d2d3d4d5d67de,"aw",@nobits
	.align	16


//--------------------- SYMBOLS --------------------------

	.type		__assertfail,@function
